//
// Generated by NVIDIA NVVM Compiler
//
// Compiler Build ID: CL-36424714
// Cuda compilation tools, release 13.0, V13.0.88
// Based on NVVM 20.0.0
//

.version 9.0
.target sm_100
.address_size 64

	// .globl	_Z16histogram_kernelPiS_i

.visible .entry _Z16histogram_kernelPiS_i(
	.param .u64 .ptr .align 1 _Z16histogram_kernelPiS_i_param_0,
	.param .u64 .ptr .align 1 _Z16histogram_kernelPiS_i_param_1,
	.param .u32 _Z16histogram_kernelPiS_i_param_2
)
{
	.reg .pred 	%p<2>;
	.reg .b32 	%r<12>;
	.reg .b64 	%rd<7>;

	ld.param.u64 	%rd1, [_Z16histogram_kernelPiS_i_param_0];
	ld.param.u64 	%rd2, [_Z16histogram_kernelPiS_i_param_1];
	ld.param.u32 	%r2, [_Z16histogram_kernelPiS_i_param_2];
	mov.u32 	%r3, %ctaid.x;
	mov.u32 	%r4, %ntid.x;
	mov.u32 	%r5, %tid.x;
	mad.lo.s32 	%r1, %r3, %r4, %r5;
	setp.ge.s32 	%p1, %r1, %r2;
	@%p1 bra 	$L__BB0_2;
	cvta.to.global.u64 	%rd3, %rd1;
	cvta.to.global.u64 	%rd4, %rd2;
	ld.global.u32 	%r6, [%rd3];
	mul.hi.s32 	%r7, %r6, 351843721;
	shr.u32 	%r8, %r7, 31;
	shr.s32 	%r9, %r7, 8;
	add.s32 	%r10, %r9, %r8;
	min.s32 	%r11, %r10, 31;
	mul.wide.s32 	%rd5, %r1, 4;
	add.s64 	%rd6, %rd4, %rd5;
	st.global.u32 	[%rd6], %r11;
$L__BB0_2:
	ret;

}


// ===== COMPILED SASS (sm_100) =====

	.target	sm_100

	.elftype	@"ET_EXEC"


//--------------------- .note.nv.tkinfo           --------------------------
	.section	.note.nv.tkinfo,"",@"SHT_NOTE"
	.sectionflags	@"SHF_NOTE_NV_TKINFO"
	.tkinfo
        /*0018*/ 	.word	0x00000002
        /*0030*/ 	.string	""
        /*0030*/ 	.string	"ptxas"
        /*0030*/ 	.string	"Cuda compilation tools, release 13.0, V13.0.88"
        /*0030*/ 	.string	"Build cuda_13.0.r13.0/compiler.36424714_0"
        /*0030*/ 	.string	"-arch sm_100 -m 64 "



//--------------------- .note.nv.cuinfo           --------------------------
	.section	.note.nv.cuinfo,"",@"SHT_NOTE"
	.sectionflags	@"SHF_NOTE_NV_CUINFO"
        /*0018*/ 	.short	0x0002
        /*001a*/ 	.short	0x0064
        /*001c*/ 	.short	0x0082
	.zero		2


//--------------------- .nv.info                  --------------------------
	.section	.nv.info,"",@"SHT_CUDA_INFO"
	.align	4


	//----- nvinfo : EIATTR_REGCOUNT
	.align		4
        /*0000*/ 	.byte	0x04, 0x2f
        /*0002*/ 	.short	(.L_1 - .L_0)
	.align		4
.L_0:
        /*0004*/ 	.word	index@(_Z16histogram_kernelPiS_i)
        /*0008*/ 	.word	0x0000000c


	//----- nvinfo : EIATTR_FRAME_SIZE
	.align		4
.L_1:
        /*000c*/ 	.byte	0x04, 0x11
        /*000e*/ 	.short	(.L_3 - .L_2)
	.align		4
.L_2:
        /*0010*/ 	.word	index@(_Z16histogram_kernelPiS_i)
        /*0014*/ 	.word	0x00000000


	//----- nvinfo : EIATTR_MIN_STACK_SIZE
	.align		4
.L_3:
        /*0018*/ 	.byte	0x04, 0x12
        /*001a*/ 	.short	(.L_5 - .L_4)
	.align		4
.L_4:
        /*001c*/ 	.word	index@(_Z16histogram_kernelPiS_i)
        /*0020*/ 	.word	0x00000000
.L_5:


//--------------------- .nv.compat                --------------------------
	.section	.nv.compat,"",@"SHT_CUDA_COMPAT_INFO"
	.align	4
        /*0000*/ 	.byte	0x02, 0x09, 0x00, 0x00, 0x02, 0x02, 0x01, 0x00, 0x02, 0x05, 0x05, 0x00, 0x03, 0x07, 0x01, 0x01
        /*0010*/ 	.byte	0x02, 0x03, 0x00, 0x00, 0x02, 0x06, 0x01, 0x00, 0x04, 0x0b, 0x08, 0x00, 0x09, 0x00, 0x00, 0x00
        /*0020*/ 	.byte	0x00, 0x00, 0x00, 0x00


//--------------------- .nv.info._Z16histogram_kernelPiS_i --------------------------
	.section	.nv.info._Z16histogram_kernelPiS_i,"",@"SHT_CUDA_INFO"
	.sectionflags	@""
	.align	4


	//----- nvinfo : EIATTR_CUDA_API_VERSION
	.align		4
        /*0000*/ 	.byte	0x04, 0x37
        /*0002*/ 	.short	(.L_7 - .L_6)
.L_6:
        /*0004*/ 	.word	0x00000082


	//----- nvinfo : EIATTR_KPARAM_INFO
	.align		4
.L_7:
        /*0008*/ 	.byte	0x04, 0x17
        /*000a*/ 	.short	(.L_9 - .L_8)
.L_8:
        /*000c*/ 	.word	0x00000000
        /*0010*/ 	.short	0x0002
        /*0012*/ 	.short	0x0010
        /*0014*/ 	.byte	0x00, 0xf0, 0x11, 0x00


	//----- nvinfo : EIATTR_KPARAM_INFO
	.align		4
.L_9:
        /*0018*/ 	.byte	0x04, 0x17
        /*001a*/ 	.short	(.L_11 - .L_10)
.L_10:
        /*001c*/ 	.word	0x00000000
        /*0020*/ 	.short	0x0001
        /*0022*/ 	.short	0x0008
        /*0024*/ 	.byte	0x00, 0xf5, 0x21, 0x00


	//----- nvinfo : EIATTR_KPARAM_INFO
	.align		4
.L_11:
        /*0028*/ 	.byte	0x04, 0x17
        /*002a*/ 	.short	(.L_13 - .L_12)
.L_12:
        /*002c*/ 	.word	0x00000000
        /*0030*/ 	.short	0x0000
        /*0032*/ 	.short	0x0000
        /*0034*/ 	.byte	0x00, 0xf5, 0x21, 0x00


	//----- nvinfo : EIATTR_SPARSE_MMA_MASK
	.align		4
.L_13:
        /*0038*/ 	.byte	0x03, 0x50
        /*003a*/ 	.short	0x0000


	//----- nvinfo : EIATTR_MAXREG_COUNT
	.align		4
        /*003c*/ 	.byte	0x03, 0x1b
        /*003e*/ 	.short	0x00ff


	//----- nvinfo : EIATTR_MERCURY_ISA_VERSION
	.align		4
        /*0040*/ 	.byte	0x03, 0x5f
        /*0042*/ 	.short	0x0101


	//----- nvinfo : EIATTR_VRC_CTA_INIT_COUNT
	.align		4
        /*0044*/ 	.byte	0x02, 0x4a
	.zero		1
	.zero		1


	//----- nvinfo : EIATTR_EXIT_INSTR_OFFSETS
	.align		4
        /*0048*/ 	.byte	0x04, 0x1c
        /*004a*/ 	.short	(.L_15 - .L_14)


	//   ....[0]....
.L_14:
        /*004c*/ 	.word	0x00000070


	//   ....[1]....
        /*0050*/ 	.word	0x00000120


	//----- nvinfo : EIATTR_CBANK_PARAM_SIZE
	.align		4
.L_15:
        /*0054*/ 	.byte	0x03, 0x19
        /*0056*/ 	.short	0x0014


	//----- nvinfo : EIATTR_PARAM_CBANK
	.align		4
        /*0058*/ 	.byte	0x04, 0x0a
        /*005a*/ 	.short	(.L_17 - .L_16)
	.align		4
.L_16:
        /*005c*/ 	.word	index@(.nv.constant0._Z16histogram_kernelPiS_i)
        /*0060*/ 	.short	0x0380
        /*0062*/ 	.short	0x0014


	//----- nvinfo : EIATTR_SW_WAR
	.align		4
.L_17:
        /*0064*/ 	.byte	0x04, 0x36
        /*0066*/ 	.short	(.L_19 - .L_18)
.L_18:
        /*0068*/ 	.word	0x00000008
.L_19:


//--------------------- .nv.callgraph             --------------------------
	.section	.nv.callgraph,"",@"SHT_CUDA_CALLGRAPH"
	.align	4
	.sectionentsize	8
	.align		4
        /*0000*/ 	.word	0x00000000
	.align		4
        /*0004*/ 	.word	0xffffffff
	.align		4
        /*0008*/ 	.word	0x00000000
	.align		4
        /*000c*/ 	.word	0xfffffffe
	.align		4
        /*0010*/ 	.word	0x00000000
	.align		4
        /*0014*/ 	.word	0xfffffffd
	.align		4
        /*0018*/ 	.word	0x00000000
	.align		4
        /*001c*/ 	.word	0xfffffffc


//--------------------- .text._Z16histogram_kernelPiS_i --------------------------
	.section	.text._Z16histogram_kernelPiS_i,"ax",@progbits
	.align	128
        .global         _Z16histogram_kernelPiS_i
        .type           _Z16histogram_kernelPiS_i,@function
        .size           _Z16histogram_kernelPiS_i,(.L_x_1 - _Z16histogram_kernelPiS_i)
        .other          _Z16histogram_kernelPiS_i,@"STO_CUDA_ENTRY STV_DEFAULT"
_Z16histogram_kernelPiS_i:
.text._Z16histogram_kernelPiS_i:
[----:B------:R-:W-:Y:S01]  /*0000*/  LDC R1, c[0x0][0x37c] ;  /* 0x0000df00ff017b82 */ /* 0x000fe20000000800 */
[----:B------:R-:W0:Y:S07]  /*0010*/  S2R R0, SR_TID.X ;  /* 0x0000000000007919 */ /* 0x000e2e0000002100 */
[----:B------:R-:W0:Y:S01]  /*0020*/  S2UR UR4, SR_CTAID.X ;  /* 0x00000000000479c3 */ /* 0x000e220000002500 */
[----:B------:R-:W1:Y:S07]  /*0030*/  LDCU UR5, c[0x0][0x390] ;  /* 0x00007200ff0577ac */ /* 0x000e6e0008000800 */
[----:B------:R-:W0:Y:S02]  /*0040*/  LDC R7, c[0x0][0x360] ;  /* 0x0000d800ff077b82 */ /* 0x000e240000000800 */
[----:B0-----:R-:W-:-:S05]  /*0050*/  IMAD R7, R7, UR4, R0 ;  /* 0x0000000407077c24 */ /* 0x001fca000f8e0200 */
[----:B-1----:R-:W-:-:S13]  /*0060*/  ISETP.GE.AND P0, PT, R7, UR5, PT ;  /* 0x0000000507007c0c */ /* 0x002fda000bf06270 */
[----:B------:R-:W-:Y:S05]  /*0070*/  @P0 EXIT ;  /* 0x000000000000094d */ /* 0x000fea0003800000 */
[----:B------:R-:W0:Y:S01]  /*0080*/  LDC.64 R2, c[0x0][0x380] ;  /* 0x0000e000ff027b82 */ /* 0x000e220000000a00 */
[----:B------:R-:W0:Y:S07]  /*0090*/  LDCU.64 UR4, c[0x0][0x358] ;  /* 0x00006b00ff0477ac */ /* 0x000e2e0008000a00 */
[----:B------:R-:W1:Y:S01]  /*00a0*/  LDC.64 R4, c[0x0][0x388] ;  /* 0x0000e200ff047b82 */ /* 0x000e620000000a00 */
[----:B0-----:R-:W2:Y:S01]  /*00b0*/  LDG.E R2, desc[UR4][R2.64] ;  /* 0x0000000402027981 */ /* 0x001ea2000c1e1900 */
[----:B-1----:R-:W-:-:S04]  /*00c0*/  IMAD.WIDE R4, R7, 0x4, R4 ;  /* 0x0000000407047825 */ /* 0x002fc800078e0204 */
[----:B--2---:R-:W-:-:S05]  /*00d0*/  IMAD.HI R0, R2, 0x14f8b589, RZ ;  /* 0x14f8b58902007827 */ /* 0x004fca00078e02ff */
[----:B------:R-:W-:-:S04]  /*00e0*/  SHF.R.U32.HI R9, RZ, 0x1f, R0 ;  /* 0x0000001fff097819 */ /* 0x000fc80000011600 */
[----:B------:R-:W-:-:S04]  /*00f0*/  LEA.HI.SX32 R9, R0, R9, 0x18 ;  /* 0x0000000900097211 */ /* 0x000fc800078fc2ff */
[----:B------:R-:W-:-:S05]  /*0100*/  VIMNMX R9, PT, PT, R9, 0x1f, PT ;  /* 0x0000001f09097848 */ /* 0x000fca0003fe0100 */
[----:B------:R-:W-:Y:S01]  /*0110*/  STG.E desc[UR4][R4.64], R9 ;  /* 0x0000000904007986 */ /* 0x000fe2000c101904 */
[----:B------:R-:W-:Y:S05]  /*0120*/  EXIT ;  /* 0x000000000000794d */ /* 0x000fea0003800000 */
.L_x_0:
[----:B------:R-:W-:-:S00]  /*0130*/  BRA `(.L_x_0) ;  /* 0xfffffffc00fc7947 */ /* 0x000fc0000383ffff */
[----:B------:R-:W-:-:S00]  /*0140*/  NOP ;  /* 0x0000000000007918 */ /* 0x000fc00000000000 */
        /* <DEDUP_REMOVED lines=11> */
.L_x_1:


//--------------------- .nv.shared.reserved.0     --------------------------
	.section	.nv.shared.reserved.0,"aw",@nobits
	.weak		__nv_reservedSMEM_offset_0_alias
	.size		__nv_reservedSMEM_offset_0_alias, 0, 64
	.other		__nv_reservedSMEM_offset_0_alias,@"STO_CUDA_RESERVED_SHARED STV_DEFAULT"
__nv_reservedSMEM_offset_0_alias:
	.zero		0
	.zero		64


//--------------------- .nv.constant0._Z16histogram_kernelPiS_i --------------------------
	.section	.nv.constant0._Z16histogram_kernelPiS_i,"a",@progbits
	.sectionflags	@""
	.align	4
.nv.constant0._Z16histogram_kernelPiS_i:
	.zero		916


//--------------------- SYMBOLS --------------------------

	.type		.nv.reservedSmem.offset0,@object
	.size		.nv.reservedSmem.offset0,0x4
